//
// Generated by NVIDIA NVVM Compiler
//
// Compiler Build ID: CL-36424714
// Cuda compilation tools, release 13.0, V13.0.88
// Based on NVVM 20.0.0
//

.version 9.0
.target sm_100
.address_size 64

	// .globl	_Z5saxpyifPfS_

.visible .entry _Z5saxpyifPfS_(
	.param .u32 _Z5saxpyifPfS__param_0,
	.param .f32 _Z5saxpyifPfS__param_1,
	.param .u64 .ptr .align 1 _Z5saxpyifPfS__param_2,
	.param .u64 .ptr .align 1 _Z5saxpyifPfS__param_3
)
{
	.reg .pred 	%p<19>;
	.reg .b32 	%r<56>;
	.reg .b32 	%f<4>;
	.reg .b64 	%rd<29>;

	ld.param.u32 	%r37, [_Z5saxpyifPfS__param_0];
	ld.param.u64 	%rd9, [_Z5saxpyifPfS__param_2];
	ld.param.u64 	%rd10, [_Z5saxpyifPfS__param_3];
	cvta.to.global.u64 	%rd1, %rd10;
	mov.u32 	%r38, %ctaid.x;
	mov.u32 	%r39, %ntid.x;
	mov.u32 	%r40, %tid.x;
	mad.lo.s32 	%r1, %r38, %r39, %r40;
	setp.lt.s32 	%p1, %r37, 1;
	@%p1 bra 	$L__BB0_13;
	cvt.rn.f32.s32 	%f1, %r1;
	and.b32  	%r2, %r37, 15;
	setp.lt.u32 	%p2, %r37, 16;
	mov.b32 	%r46, 0;
	@%p2 bra 	$L__BB0_4;
	and.b32  	%r46, %r37, 2147483632;
	neg.s32 	%r44, %r46;
	add.s64 	%rd27, %rd1, 32;
$L__BB0_3:
	.pragma "nounroll";
	st.global.f32 	[%rd27+-32], %f1;
	st.global.f32 	[%rd27+-28], %f1;
	st.global.f32 	[%rd27+-24], %f1;
	st.global.f32 	[%rd27+-20], %f1;
	st.global.f32 	[%rd27+-16], %f1;
	st.global.f32 	[%rd27+-12], %f1;
	st.global.f32 	[%rd27+-8], %f1;
	st.global.f32 	[%rd27+-4], %f1;
	st.global.f32 	[%rd27], %f1;
	st.global.f32 	[%rd27+4], %f1;
	st.global.f32 	[%rd27+8], %f1;
	st.global.f32 	[%rd27+12], %f1;
	st.global.f32 	[%rd27+16], %f1;
	st.global.f32 	[%rd27+20], %f1;
	st.global.f32 	[%rd27+24], %f1;
	st.global.f32 	[%rd27+28], %f1;
	add.s32 	%r44, %r44, 16;
	add.s64 	%rd27, %rd27, 64;
	setp.ne.s32 	%p3, %r44, 0;
	@%p3 bra 	$L__BB0_3;
$L__BB0_4:
	setp.eq.s32 	%p4, %r2, 0;
	@%p4 bra 	$L__BB0_13;
	and.b32  	%r8, %r37, 7;
	setp.lt.u32 	%p5, %r2, 8;
	@%p5 bra 	$L__BB0_7;
	mul.wide.u32 	%rd11, %r46, 4;
	add.s64 	%rd12, %rd1, %rd11;
	st.global.f32 	[%rd12], %f1;
	st.global.f32 	[%rd12+4], %f1;
	st.global.f32 	[%rd12+8], %f1;
	st.global.f32 	[%rd12+12], %f1;
	st.global.f32 	[%rd12+16], %f1;
	st.global.f32 	[%rd12+20], %f1;
	st.global.f32 	[%rd12+24], %f1;
	st.global.f32 	[%rd12+28], %f1;
	add.s32 	%r46, %r46, 8;
$L__BB0_7:
	setp.eq.s32 	%p6, %r8, 0;
	@%p6 bra 	$L__BB0_13;
	and.b32  	%r11, %r37, 3;
	setp.lt.u32 	%p7, %r8, 4;
	@%p7 bra 	$L__BB0_10;
	mul.wide.u32 	%rd13, %r46, 4;
	add.s64 	%rd14, %rd1, %rd13;
	st.global.f32 	[%rd14], %f1;
	st.global.f32 	[%rd14+4], %f1;
	st.global.f32 	[%rd14+8], %f1;
	st.global.f32 	[%rd14+12], %f1;
	add.s32 	%r46, %r46, 4;
$L__BB0_10:
	setp.eq.s32 	%p8, %r11, 0;
	@%p8 bra 	$L__BB0_13;
	mul.wide.u32 	%rd15, %r46, 4;
	add.s64 	%rd28, %rd1, %rd15;
	neg.s32 	%r48, %r11;
$L__BB0_12:
	.pragma "nounroll";
	st.global.f32 	[%rd28], %f1;
	add.s64 	%rd28, %rd28, 4;
	add.s32 	%r48, %r48, 1;
	setp.ne.s32 	%p9, %r48, 0;
	@%p9 bra 	$L__BB0_12;
$L__BB0_13:
	cvta.to.global.u64 	%rd16, %rd9;
	mul.wide.s32 	%rd17, %r1, 4;
	add.s64 	%rd18, %rd16, %rd17;
	ld.global.f32 	%f3, [%rd18];
	cvt.rzi.s32.f32 	%r51, %f3;
	setp.ge.s32 	%p10, %r51, %r37;
	@%p10 bra 	$L__BB0_26;
	cvt.rn.f32.s32 	%f2, %r1;
	sub.s32 	%r18, %r37, %r51;
	and.b32  	%r19, %r18, 15;
	sub.s32 	%r42, %r51, %r37;
	setp.gt.u32 	%p11, %r42, -16;
	@%p11 bra 	$L__BB0_17;
	and.b32  	%r43, %r18, -16;
	neg.s32 	%r49, %r43;
	add.s64 	%rd8, %rd1, 32;
$L__BB0_16:
	.pragma "nounroll";
	mul.wide.s32 	%rd19, %r51, 4;
	add.s64 	%rd20, %rd8, %rd19;
	st.global.f32 	[%rd20+-32], %f2;
	st.global.f32 	[%rd20+-28], %f2;
	st.global.f32 	[%rd20+-24], %f2;
	st.global.f32 	[%rd20+-20], %f2;
	st.global.f32 	[%rd20+-16], %f2;
	st.global.f32 	[%rd20+-12], %f2;
	st.global.f32 	[%rd20+-8], %f2;
	st.global.f32 	[%rd20+-4], %f2;
	st.global.f32 	[%rd20], %f2;
	st.global.f32 	[%rd20+4], %f2;
	st.global.f32 	[%rd20+8], %f2;
	st.global.f32 	[%rd20+12], %f2;
	st.global.f32 	[%rd20+16], %f2;
	st.global.f32 	[%rd20+20], %f2;
	st.global.f32 	[%rd20+24], %f2;
	st.global.f32 	[%rd20+28], %f2;
	add.s32 	%r51, %r51, 16;
	add.s32 	%r49, %r49, 16;
	setp.ne.s32 	%p12, %r49, 0;
	@%p12 bra 	$L__BB0_16;
$L__BB0_17:
	setp.eq.s32 	%p13, %r19, 0;
	@%p13 bra 	$L__BB0_26;
	and.b32  	%r26, %r18, 7;
	setp.lt.u32 	%p14, %r19, 8;
	@%p14 bra 	$L__BB0_20;
	mul.wide.s32 	%rd21, %r51, 4;
	add.s64 	%rd22, %rd1, %rd21;
	st.global.f32 	[%rd22], %f2;
	st.global.f32 	[%rd22+4], %f2;
	st.global.f32 	[%rd22+8], %f2;
	st.global.f32 	[%rd22+12], %f2;
	st.global.f32 	[%rd22+16], %f2;
	st.global.f32 	[%rd22+20], %f2;
	st.global.f32 	[%rd22+24], %f2;
	st.global.f32 	[%rd22+28], %f2;
	add.s32 	%r51, %r51, 8;
$L__BB0_20:
	setp.eq.s32 	%p15, %r26, 0;
	@%p15 bra 	$L__BB0_26;
	and.b32  	%r29, %r18, 3;
	setp.lt.u32 	%p16, %r26, 4;
	@%p16 bra 	$L__BB0_23;
	mul.wide.s32 	%rd23, %r51, 4;
	add.s64 	%rd24, %rd1, %rd23;
	st.global.f32 	[%rd24], %f2;
	st.global.f32 	[%rd24+4], %f2;
	st.global.f32 	[%rd24+8], %f2;
	st.global.f32 	[%rd24+12], %f2;
	add.s32 	%r51, %r51, 4;
$L__BB0_23:
	setp.eq.s32 	%p17, %r29, 0;
	@%p17 bra 	$L__BB0_26;
	neg.s32 	%r54, %r29;
$L__BB0_25:
	.pragma "nounroll";
	mul.wide.s32 	%rd25, %r51, 4;
	add.s64 	%rd26, %rd1, %rd25;
	st.global.f32 	[%rd26], %f2;
	add.s32 	%r51, %r51, 1;
	add.s32 	%r54, %r54, 1;
	setp.ne.s32 	%p18, %r54, 0;
	@%p18 bra 	$L__BB0_25;
$L__BB0_26:
	ret;

}


// ===== COMPILED SASS (sm_100) =====

	.target	sm_100

	.elftype	@"ET_EXEC"


//--------------------- .note.nv.tkinfo           --------------------------
	.section	.note.nv.tkinfo,"",@"SHT_NOTE"
	.sectionflags	@"SHF_NOTE_NV_TKINFO"
	.tkinfo
        /*0018*/ 	.word	0x00000002
        /*0030*/ 	.string	""
        /*0030*/ 	.string	"ptxas"
        /*0030*/ 	.string	"Cuda compilation tools, release 13.0, V13.0.88"
        /*0030*/ 	.string	"Build cuda_13.0.r13.0/compiler.36424714_0"
        /*0030*/ 	.string	"-arch sm_100 -m 64 "



//--------------------- .note.nv.cuinfo           --------------------------
	.section	.note.nv.cuinfo,"",@"SHT_NOTE"
	.sectionflags	@"SHF_NOTE_NV_CUINFO"
        /*0018*/ 	.short	0x0002
        /*001a*/ 	.short	0x0064
        /*001c*/ 	.short	0x0082
	.zero		2


//--------------------- .nv.info                  --------------------------
	.section	.nv.info,"",@"SHT_CUDA_INFO"
	.align	4


	//----- nvinfo : EIATTR_REGCOUNT
	.align		4
        /*0000*/ 	.byte	0x04, 0x2f
        /*0002*/ 	.short	(.L_1 - .L_0)
	.align		4
.L_0:
        /*0004*/ 	.word	index@(_Z5saxpyifPfS_)
        /*0008*/ 	.word	0x0000000c


	//----- nvinfo : EIATTR_FRAME_SIZE
	.align		4
.L_1:
        /*000c*/ 	.byte	0x04, 0x11
        /*000e*/ 	.short	(.L_3 - .L_2)
	.align		4
.L_2:
        /*0010*/ 	.word	index@(_Z5saxpyifPfS_)
        /*0014*/ 	.word	0x00000000


	//----- nvinfo : EIATTR_MIN_STACK_SIZE
	.align		4
.L_3:
        /*0018*/ 	.byte	0x04, 0x12
        /*001a*/ 	.short	(.L_5 - .L_4)
	.align		4
.L_4:
        /*001c*/ 	.word	index@(_Z5saxpyifPfS_)
        /*0020*/ 	.word	0x00000000
.L_5:


//--------------------- .nv.compat                --------------------------
	.section	.nv.compat,"",@"SHT_CUDA_COMPAT_INFO"
	.align	4
        /*0000*/ 	.byte	0x02, 0x09, 0x00, 0x00, 0x02, 0x02, 0x01, 0x00, 0x02, 0x05, 0x05, 0x00, 0x03, 0x07, 0x01, 0x01
        /*0010*/ 	.byte	0x02, 0x03, 0x00, 0x00, 0x02, 0x06, 0x01, 0x00, 0x04, 0x0b, 0x08, 0x00, 0x09, 0x00, 0x00, 0x00
        /*0020*/ 	.byte	0x00, 0x00, 0x00, 0x00


//--------------------- .nv.info._Z5saxpyifPfS_   --------------------------
	.section	.nv.info._Z5saxpyifPfS_,"",@"SHT_CUDA_INFO"
	.sectionflags	@""
	.align	4


	//----- nvinfo : EIATTR_CUDA_API_VERSION
	.align		4
        /*0000*/ 	.byte	0x04, 0x37
        /*0002*/ 	.short	(.L_7 - .L_6)
.L_6:
        /*0004*/ 	.word	0x00000082


	//----- nvinfo : EIATTR_KPARAM_INFO
	.align		4
.L_7:
        /*0008*/ 	.byte	0x04, 0x17
        /*000a*/ 	.short	(.L_9 - .L_8)
.L_8:
        /*000c*/ 	.word	0x00000000
        /*0010*/ 	.short	0x0003
        /*0012*/ 	.short	0x0010
        /*0014*/ 	.byte	0x00, 0xf5, 0x21, 0x00


	//----- nvinfo : EIATTR_KPARAM_INFO
	.align		4
.L_9:
        /*0018*/ 	.byte	0x04, 0x17
        /*001a*/ 	.short	(.L_11 - .L_10)
.L_10:
        /*001c*/ 	.word	0x00000000
        /*0020*/ 	.short	0x0002
        /*0022*/ 	.short	0x0008
        /*0024*/ 	.byte	0x00, 0xf5, 0x21, 0x00


	//----- nvinfo : EIATTR_KPARAM_INFO
	.align		4
.L_11:
        /*0028*/ 	.byte	0x04, 0x17
        /*002a*/ 	.short	(.L_13 - .L_12)
.L_12:
        /*002c*/ 	.word	0x00000000
        /*0030*/ 	.short	0x0001
        /*0032*/ 	.short	0x0004
        /*0034*/ 	.byte	0x00, 0xf0, 0x11, 0x00


	//----- nvinfo : EIATTR_KPARAM_INFO
	.align		4
.L_13:
        /*0038*/ 	.byte	0x04, 0x17
        /*003a*/ 	.short	(.L_15 - .L_14)
.L_14:
        /*003c*/ 	.word	0x00000000
        /*0040*/ 	.short	0x0000
        /*0042*/ 	.short	0x0000
        /*0044*/ 	.byte	0x00, 0xf0, 0x11, 0x00


	//----- nvinfo : EIATTR_SPARSE_MMA_MASK
	.align		4
.L_15:
        /*0048*/ 	.byte	0x03, 0x50
        /*004a*/ 	.short	0x0000


	//----- nvinfo : EIATTR_MAXREG_COUNT
	.align		4
        /*004c*/ 	.byte	0x03, 0x1b
        /*004e*/ 	.short	0x00ff


	//----- nvinfo : EIATTR_MERCURY_ISA_VERSION
	.align		4
        /*0050*/ 	.byte	0x03, 0x5f
        /*0052*/ 	.short	0x0101


	//----- nvinfo : EIATTR_VRC_CTA_INIT_COUNT
	.align		4
        /*0054*/ 	.byte	0x02, 0x4a
	.zero		1
	.zero		1


	//----- nvinfo : EIATTR_EXIT_INSTR_OFFSETS
	.align		4
        /*0058*/ 	.byte	0x04, 0x1c
        /*005a*/ 	.short	(.L_17 - .L_16)


	//   ....[0]....
.L_16:
        /*005c*/ 	.word	0x00000590


	//   ....[1]....
        /*0060*/ 	.word	0x000007e0


	//   ....[2]....
        /*0064*/ 	.word	0x00000900


	//   ....[3]....
        /*0068*/ 	.word	0x000009a0


	//   ....[4]....
        /*006c*/ 	.word	0x00000a40


	//----- nvinfo : EIATTR_CRS_STACK_SIZE
	.align		4
.L_17:
        /*0070*/ 	.byte	0x04, 0x1e
        /*0072*/ 	.short	(.L_19 - .L_18)
.L_18:
        /*0074*/ 	.word	0x00000000


	//----- nvinfo : EIATTR_CBANK_PARAM_SIZE
	.align		4
.L_19:
        /*0078*/ 	.byte	0x03, 0x19
        /*007a*/ 	.short	0x0018


	//----- nvinfo : EIATTR_PARAM_CBANK
	.align		4
        /*007c*/ 	.byte	0x04, 0x0a
        /*007e*/ 	.short	(.L_21 - .L_20)
	.align		4
.L_20:
        /*0080*/ 	.word	index@(.nv.constant0._Z5saxpyifPfS_)
        /*0084*/ 	.short	0x0380
        /*0086*/ 	.short	0x0018


	//----- nvinfo : EIATTR_SW_WAR
	.align		4
.L_21:
        /*0088*/ 	.byte	0x04, 0x36
        /*008a*/ 	.short	(.L_23 - .L_22)
.L_22:
        /*008c*/ 	.word	0x00000008
.L_23:


//--------------------- .nv.callgraph             --------------------------
	.section	.nv.callgraph,"",@"SHT_CUDA_CALLGRAPH"
	.align	4
	.sectionentsize	8
	.align		4
        /*0000*/ 	.word	0x00000000
	.align		4
        /*0004*/ 	.word	0xffffffff
	.align		4
        /*0008*/ 	.word	0x00000000
	.align		4
        /*000c*/ 	.word	0xfffffffe
	.align		4
        /*0010*/ 	.word	0x00000000
	.align		4
        /*0014*/ 	.word	0xfffffffd
	.align		4
        /*0018*/ 	.word	0x00000000
	.align		4
        /*001c*/ 	.word	0xfffffffc


//--------------------- .text._Z5saxpyifPfS_      --------------------------
	.section	.text._Z5saxpyifPfS_,"ax",@progbits
	.align	128
        .global         _Z5saxpyifPfS_
        .type           _Z5saxpyifPfS_,@function
        .size           _Z5saxpyifPfS_,(.L_x_13 - _Z5saxpyifPfS_)
        .other          _Z5saxpyifPfS_,@"STO_CUDA_ENTRY STV_DEFAULT"
_Z5saxpyifPfS_:
.text._Z5saxpyifPfS_:
[----:B------:R-:W-:Y:S01]  /*0000*/  LDC R1, c[0x0][0x37c] ;  /* 0x0000df00ff017b82 */ /* 0x000fe20000000800 */
[----:B------:R-:W0:Y:S01]  /*0010*/  S2R R3, SR_TID.X ;  /* 0x0000000000037919 */ /* 0x000e220000002100 */
[----:B------:R-:W1:Y:S06]  /*0020*/  LDCU UR9, c[0x0][0x380] ;  /* 0x00007000ff0977ac */ /* 0x000e6c0008000800 */
[----:B------:R-:W0:Y:S01]  /*0030*/  S2UR UR4, SR_CTAID.X ;  /* 0x00000000000479c3 */ /* 0x000e220000002500 */
[----:B------:R-:W2:Y:S07]  /*0040*/  LDCU.64 UR10, c[0x0][0x358] ;  /* 0x00006b00ff0a77ac */ /* 0x000eae0008000a00 */
[----:B------:R-:W0:Y:S01]  /*0050*/  LDC R0, c[0x0][0x360] ;  /* 0x0000d800ff007b82 */ /* 0x000e220000000800 */
[----:B-1----:R-:W-:Y:S01]  /*0060*/  UISETP.GE.AND UP0, UPT, UR9, 0x1, UPT ;  /* 0x000000010900788c */ /* 0x002fe2000bf06270 */
[----:B0-----:R-:W-:-:S08]  /*0070*/  IMAD R0, R0, UR4, R3 ;  /* 0x0000000400007c24 */ /* 0x001fd0000f8e0203 */
[----:B--2---:R-:W-:Y:S05]  /*0080*/  BRA.U !UP0, `(.L_x_0) ;  /* 0x00000005082c7547 */ /* 0x004fea000b800000 */
[----:B------:R-:W-:Y:S01]  /*0090*/  UISETP.GE.U32.AND UP1, UPT, UR9, 0x10, UPT ;  /* 0x000000100900788c */ /* 0x000fe2000bf26070 */
[----:B------:R-:W-:Y:S01]  /*00a0*/  I2FP.F32.S32 R5, R0 ;  /* 0x0000000000057245 */ /* 0x000fe20000201400 */
[----:B------:R-:W-:Y:S01]  /*00b0*/  ULOP3.LUT UR6, UR9, 0xf, URZ, 0xc0, !UPT ;  /* 0x0000000f09067892 */ /* 0x000fe2000f8ec0ff */
[----:B------:R-:W-:-:S03]  /*00c0*/  IMAD.MOV.U32 R7, RZ, RZ, RZ ;  /* 0x000000ffff077224 */ /* 0x000fc600078e00ff */
[----:B------:R-:W-:-:S03]  /*00d0*/  UISETP.NE.AND UP0, UPT, UR6, URZ, UPT ;  /* 0x000000ff0600728c */ /* 0x000fc6000bf05270 */
[----:B------:R-:W-:Y:S08]  /*00e0*/  BRA.U !UP1, `(.L_x_1) ;  /* 0x00000001097c7547 */ /* 0x000ff0000b800000 */
[----:B------:R-:W0:Y:S01]  /*00f0*/  LDCU.64 UR4, c[0x0][0x390] ;  /* 0x00007200ff0477ac */ /* 0x000e220008000a00 */
[----:B------:R-:W-:-:S04]  /*0100*/  ULOP3.LUT UR7, UR9, 0x7ffffff0, URZ, 0xc0, !UPT ;  /* 0x7ffffff009077892 */ /* 0x000fc8000f8ec0ff */
[----:B------:R-:W-:Y:S02]  /*0110*/  UIADD3 UR8, UPT, UPT, -UR7, URZ, URZ ;  /* 0x000000ff07087290 */ /* 0x000fe4000fffe1ff */
[----:B------:R-:W-:Y:S01]  /*0120*/  IMAD.U32 R7, RZ, RZ, UR7 ;  /* 0x00000007ff077e24 */ /* 0x000fe2000f8e00ff */
[----:B0-----:R-:W-:-:S04]  /*0130*/  UIADD3 UR4, UP1, UPT, UR4, 0x20, URZ ;  /* 0x0000002004047890 */ /* 0x001fc8000ff3e0ff */
[----:B------:R-:W-:Y:S02]  /*0140*/  UIADD3.X UR5, UPT, UPT, URZ, UR5, URZ, UP1, !UPT ;  /* 0x00000005ff057290 */ /* 0x000fe40008ffe4ff */
[----:B------:R-:W-:-:S04]  /*0150*/  IMAD.U32 R4, RZ, RZ, UR4 ;  /* 0x00000004ff047e24 */ /* 0x000fc8000f8e00ff */
[----:B------:R-:W-:-:S07]  /*0160*/  MOV R9, UR5 ;  /* 0x0000000500097c02 */ /* 0x000fce0008000f00 */
.L_x_2:
[----:B0-----:R-:W-:Y:S01]  /*0170*/  IMAD.MOV.U32 R2, RZ, RZ, R4 ;  /* 0x000000ffff027224 */ /* 0x001fe200078e0004 */
[----:B------:R-:W-:Y:S01]  /*0180*/  UIADD3 UR8, UPT, UPT, UR8, 0x10, URZ ;  /* 0x0000001008087890 */ /* 0x000fe2000fffe0ff */
[----:B------:R-:W-:-:S03]  /*0190*/  IMAD.MOV.U32 R3, RZ, RZ, R9 ;  /* 0x000000ffff037224 */ /* 0x000fc600078e0009 */
[----:B------:R-:W-:Y:S01]  /*01a0*/  UISETP.NE.AND UP1, UPT, UR8, URZ, UPT ;  /* 0x000000ff0800728c */ /* 0x000fe2000bf25270 */
[----:B------:R-:W-:Y:S01]  /*01b0*/  IADD3 R4, P0, PT, R2, 0x40, RZ ;  /* 0x0000004002047810 */ /* 0x000fe20007f1e0ff */
[----:B------:R0:W-:Y:S03]  /*01c0*/  STG.E desc[UR10][R2.64+-0x20], R5 ;  /* 0xffffe00502007986 */ /* 0x0001e6000c10190a */
[----:B------:R-:W-:Y:S01]  /*01d0*/  IADD3.X R9, PT, PT, RZ, R3, RZ, P0, !PT ;  /* 0x00000003ff097210 */ /* 0x000fe200007fe4ff */
[----:B------:R0:W-:Y:S04]  /*01e0*/  STG.E desc[UR10][R2.64+-0x1c], R5 ;  /* 0xffffe40502007986 */ /* 0x0001e8000c10190a */
        /* <DEDUP_REMOVED lines=13> */
[----:B------:R0:W-:Y:S01]  /*02c0*/  STG.E desc[UR10][R2.64+0x1c], R5 ;  /* 0x00001c0502007986 */ /* 0x0001e2000c10190a */
[----:B------:R-:W-:Y:S05]  /*02d0*/  BRA.U UP1, `(.L_x_2) ;  /* 0xfffffffd01a47547 */ /* 0x000fea000b83ffff */
.L_x_1:
[----:B------:R-:W-:Y:S05]  /*02e0*/  BRA.U !UP0, `(.L_x_0) ;  /* 0x0000000108947547 */ /* 0x000fea000b800000 */
[----:B------:R-:W-:Y:S02]  /*02f0*/  UISETP.GE.U32.AND UP0, UPT, UR6, 0x8, UPT ;  /* 0x000000080600788c */ /* 0x000fe4000bf06070 */
[----:B------:R-:W-:-:S04]  /*0300*/  ULOP3.LUT UR5, UR9, 0x7, URZ, 0xc0, !UPT ;  /* 0x0000000709057892 */ /* 0x000fc8000f8ec0ff */
[----:B------:R-:W-:-:S03]  /*0310*/  UISETP.NE.AND UP1, UPT, UR5, URZ, UPT ;  /* 0x000000ff0500728c */ /* 0x000fc6000bf25270 */
[----:B------:R-:W-:Y:S08]  /*0320*/  BRA.U !UP0, `(.L_x_3) ;  /* 0x00000001082c7547 */ /* 0x000ff0000b800000 */
[----:B0-----:R-:W0:Y:S02]  /*0330*/  LDC.64 R2, c[0x0][0x390] ;  /* 0x0000e400ff027b82 */ /* 0x001e240000000a00 */
[----:B0-----:R-:W-:-:S04]  /*0340*/  IMAD.WIDE.U32 R2, R7, 0x4, R2 ;  /* 0x0000000407027825 */ /* 0x001fc800078e0002 */
[----:B------:R-:W-:Y:S01]  /*0350*/  VIADD R7, R7, 0x8 ;  /* 0x0000000807077836 */ /* 0x000fe20000000000 */
[----:B------:R1:W-:Y:S04]  /*0360*/  STG.E desc[UR10][R2.64], R5 ;  /* 0x0000000502007986 */ /* 0x0003e8000c10190a */
[----:B------:R1:W-:Y:S04]  /*0370*/  STG.E desc[UR10][R2.64+0x4], R5 ;  /* 0x0000040502007986 */ /* 0x0003e8000c10190a */
[----:B------:R1:W-:Y:S04]  /*0380*/  STG.E desc[UR10][R2.64+0x8], R5 ;  /* 0x0000080502007986 */ /* 0x0003e8000c10190a */
[----:B------:R1:W-:Y:S04]  /*0390*/  STG.E desc[UR10][R2.64+0xc], R5 ;  /* 0x00000c0502007986 */ /* 0x0003e8000c10190a */
[----:B------:R1:W-:Y:S04]  /*03a0*/  STG.E desc[UR10][R2.64+0x10], R5 ;  /* 0x0000100502007986 */ /* 0x0003e8000c10190a */
[----:B------:R1:W-:Y:S04]  /*03b0*/  STG.E desc[UR10][R2.64+0x14], R5 ;  /* 0x0000140502007986 */ /* 0x0003e8000c10190a */
[----:B------:R1:W-:Y:S04]  /*03c0*/  STG.E desc[UR10][R2.64+0x18], R5 ;  /* 0x0000180502007986 */ /* 0x0003e8000c10190a */
[----:B------:R1:W-:Y:S02]  /*03d0*/  STG.E desc[UR10][R2.64+0x1c], R5 ;  /* 0x00001c0502007986 */ /* 0x0003e4000c10190a */
.L_x_3:
[----:B------:R-:W-:Y:S05]  /*03e0*/  BRA.U !UP1, `(.L_x_0) ;  /* 0x0000000109547547 */ /* 0x000fea000b800000 */
[----:B------:R-:W-:Y:S02]  /*03f0*/  UISETP.GE.U32.AND UP0, UPT, UR5, 0x4, UPT ;  /* 0x000000040500788c */ /* 0x000fe4000bf06070 */
[----:B------:R-:W-:-:S04]  /*0400*/  ULOP3.LUT UR4, UR9, 0x3, URZ, 0xc0, !UPT ;  /* 0x0000000309047892 */ /* 0x000fc8000f8ec0ff */
[----:B------:R-:W-:-:S03]  /*0410*/  UISETP.NE.AND UP1, UPT, UR4, URZ, UPT ;  /* 0x000000ff0400728c */ /* 0x000fc6000bf25270 */
[----:B------:R-:W-:Y:S08]  /*0420*/  BRA.U !UP0, `(.L_x_4) ;  /* 0x00000001081c7547 */ /* 0x000ff0000b800000 */
[----:B01----:R-:W0:Y:S02]  /*0430*/  LDC.64 R2, c[0x0][0x390] ;  /* 0x0000e400ff027b82 */ /* 0x003e240000000a00 */
[----:B0-----:R-:W-:-:S04]  /*0440*/  IMAD.WIDE.U32 R2, R7, 0x4, R2 ;  /* 0x0000000407027825 */ /* 0x001fc800078e0002 */
[----:B------:R-:W-:Y:S01]  /*0450*/  VIADD R7, R7, 0x4 ;  /* 0x0000000407077836 */ /* 0x000fe20000000000 */
[----:B------:R2:W-:Y:S04]  /*0460*/  STG.E desc[UR10][R2.64], R5 ;  /* 0x0000000502007986 */ /* 0x0005e8000c10190a */
[----:B------:R2:W-:Y:S04]  /*0470*/  STG.E desc[UR10][R2.64+0x4], R5 ;  /* 0x0000040502007986 */ /* 0x0005e8000c10190a */
[----:B------:R2:W-:Y:S04]  /*0480*/  STG.E desc[UR10][R2.64+0x8], R5 ;  /* 0x0000080502007986 */ /* 0x0005e8000c10190a */
[----:B------:R2:W-:Y:S02]  /*0490*/  STG.E desc[UR10][R2.64+0xc], R5 ;  /* 0x00000c0502007986 */ /* 0x0005e4000c10190a */
.L_x_4:
[----:B------:R-:W-:Y:S05]  /*04a0*/  BRA.U !UP1, `(.L_x_0) ;  /* 0x0000000109247547 */ /* 0x000fea000b800000 */
[----:B012---:R-:W0:Y:S01]  /*04b0*/  LDC.64 R2, c[0x0][0x390] ;  /* 0x0000e400ff027b82 */ /* 0x007e220000000a00 */
[----:B------:R-:W-:Y:S01]  /*04c0*/  UIADD3 UR4, UPT, UPT, -UR4, URZ, URZ ;  /* 0x000000ff04047290 */ /* 0x000fe2000fffe1ff */
[----:B0-----:R-:W-:-:S11]  /*04d0*/  IMAD.WIDE.U32 R2, R7, 0x4, R2 ;  /* 0x0000000407027825 */ /* 0x001fd600078e0002 */
.L_x_5:
[----:B------:R-:W-:Y:S01]  /*04e0*/  UIADD3 UR4, UPT, UPT, UR4, 0x1, URZ ;  /* 0x0000000104047890 */ /* 0x000fe2000fffe0ff */
[----:B------:R0:W-:Y:S03]  /*04f0*/  STG.E desc[UR10][R2.64], R5 ;  /* 0x0000000502007986 */ /* 0x0001e6000c10190a */
[----:B------:R-:W-:Y:S01]  /*0500*/  UISETP.NE.AND UP0, UPT, UR4, URZ, UPT ;  /* 0x000000ff0400728c */ /* 0x000fe2000bf05270 */
[----:B0-----:R-:W-:-:S04]  /*0510*/  IADD3 R2, P0, PT, R2, 0x4, RZ ;  /* 0x0000000402027810 */ /* 0x001fc80007f1e0ff */
[----:B------:R-:W-:-:S04]  /*0520*/  IADD3.X R3, PT, PT, RZ, R3, RZ, P0, !PT ;  /* 0x00000003ff037210 */ /* 0x000fc800007fe4ff */
[----:B------:R-:W-:Y:S05]  /*0530*/  BRA.U UP0, `(.L_x_5) ;  /* 0xfffffffd00e87547 */ /* 0x000fea000b83ffff */
.L_x_0:
[----:B012---:R-:W0:Y:S02]  /*0540*/  LDC.64 R2, c[0x0][0x388] ;  /* 0x0000e200ff027b82 */ /* 0x007e240000000a00 */
[----:B0-----:R-:W-:-:S06]  /*0550*/  IMAD.WIDE R2, R0, 0x4, R2 ;  /* 0x0000000400027825 */ /* 0x001fcc00078e0202 */
[----:B------:R-:W2:Y:S02]  /*0560*/  LDG.E R2, desc[UR10][R2.64] ;  /* 0x0000000a02027981 */ /* 0x000ea4000c1e1900 */
[----:B--2---:R-:W0:Y:S02]  /*0570*/  F2I.TRUNC.NTZ R4, R2 ;  /* 0x0000000200047305 */ /* 0x004e24000020f100 */
[----:B0-----:R-:W-:-:S13]  /*0580*/  ISETP.GE.AND P0, PT, R4, UR9, PT ;  /* 0x0000000904007c0c */ /* 0x001fda000bf06270 */
[----:B------:R-:W-:Y:S05]  /*0590*/  @P0 EXIT ;  /* 0x000000000000094d */ /* 0x000fea0003800000 */
[----:B------:R-:W-:Y:S01]  /*05a0*/  IMAD.MOV.U32 R7, RZ, RZ, R4 ;  /* 0x000000ffff077224 */ /* 0x000fe200078e0004 */
[----:B------:R-:W-:Y:S01]  /*05b0*/  BSSY.RECONVERGENT B0, `(.L_x_6) ;  /* 0x0000022000007945 */ /* 0x000fe20003800200 */
[----:B------:R-:W-:Y:S02]  /*05c0*/  I2FP.F32.S32 R9, R0 ;  /* 0x0000000000097245 */ /* 0x000fe40000201400 */
[C---:B------:R-:W-:Y:S01]  /*05d0*/  VIADD R2, R7.reuse, -UR9 ;  /* 0x8000000907027c36 */ /* 0x040fe20008000000 */
[----:B------:R-:W-:-:S04]  /*05e0*/  IADD3 R6, PT, PT, -R7, UR9, RZ ;  /* 0x0000000907067c10 */ /* 0x000fc8000fffe1ff */
[----:B------:R-:W-:Y:S02]  /*05f0*/  ISETP.GT.U32.AND P1, PT, R2, -0x10, PT ;  /* 0xfffffff00200780c */ /* 0x000fe40003f24070 */
[----:B------:R-:W-:-:S04]  /*0600*/  LOP3.LUT R8, R6, 0xf, RZ, 0xc0, !PT ;  /* 0x0000000f06087812 */ /* 0x000fc800078ec0ff */
[----:B------:R-:W-:-:S07]  /*0610*/  ISETP.NE.AND P0, PT, R8, RZ, PT ;  /* 0x000000ff0800720c */ /* 0x000fce0003f05270 */
[----:B------:R-:W-:Y:S06]  /*0620*/  @P1 BRA `(.L_x_7) ;  /* 0x0000000000681947 */ /* 0x000fec0003800000 */
[----:B------:R-:W0:Y:S01]  /*0630*/  LDC.64 R4, c[0x0][0x390] ;  /* 0x0000e400ff047b82 */ /* 0x000e220000000a00 */
[----:B------:R-:W-:-:S04]  /*0640*/  LOP3.LUT R0, R6, 0xfffffff0, RZ, 0xc0, !PT ;  /* 0xfffffff006007812 */ /* 0x000fc800078ec0ff */
[----:B------:R-:W-:Y:S02]  /*0650*/  IADD3 R0, PT, PT, -R0, RZ, RZ ;  /* 0x000000ff00007210 */ /* 0x000fe40007ffe1ff */
[----:B0-----:R-:W-:-:S05]  /*0660*/  IADD3 R4, P1, PT, R4, 0x20, RZ ;  /* 0x0000002004047810 */ /* 0x001fca0007f3e0ff */
[----:B------:R-:W-:-:S08]  /*0670*/  IMAD.X R5, RZ, RZ, R5, P1 ;  /* 0x000000ffff057224 */ /* 0x000fd000008e0605 */
.L_x_8:
[C---:B0-----:R-:W-:Y:S01]  /*0680*/  IMAD.WIDE R2, R7.reuse, 0x4, R4 ;  /* 0x0000000407027825 */ /* 0x041fe200078e0204 */
[----:B------:R-:W-:-:S03]  /*0690*/  IADD3 R7, PT, PT, R7, 0x10, RZ ;  /* 0x0000001007077810 */ /* 0x000fc60007ffe0ff */
[----:B------:R-:W-:Y:S01]  /*06a0*/  VIADD R0, R0, 0x10 ;  /* 0x0000001000007836 */ /* 0x000fe20000000000 */
[----:B------:R0:W-:Y:S04]  /*06b0*/  STG.E desc[UR10][R2.64+-0x20], R9 ;  /* 0xffffe00902007986 */ /* 0x0001e8000c10190a */
[----:B------:R0:W-:Y:S01]  /*06c0*/  STG.E desc[UR10][R2.64+-0x1c], R9 ;  /* 0xffffe40902007986 */ /* 0x0001e2000c10190a */
[----:B------:R-:W-:-:S03]  /*06d0*/  ISETP.NE.AND P1, PT, R0, RZ, PT ;  /* 0x000000ff0000720c */ /* 0x000fc60003f25270 */
        /* <DEDUP_REMOVED lines=14> */
[----:B------:R-:W-:Y:S05]  /*07c0*/  @P1 BRA `(.L_x_8) ;  /* 0xfffffffc00ac1947 */ /* 0x000fea000383ffff */
.L_x_7:
[----:B------:R-:W-:Y:S05]  /*07d0*/  BSYNC.RECONVERGENT B0 ;  /* 0x0000000000007941 */ /* 0x000fea0003800200 */
.L_x_6:
[----:B------:R-:W-:Y:S05]  /*07e0*/  @!P0 EXIT ;  /* 0x000000000000894d */ /* 0x000fea0003800000 */
[----:B------:R-:W-:Y:S01]  /*07f0*/  ISETP.GE.U32.AND P0, PT, R8, 0x8, PT ;  /* 0x000000080800780c */ /* 0x000fe20003f06070 */
[----:B------:R-:W-:Y:S01]  /*0800*/  BSSY.RECONVERGENT B0, `(.L_x_9) ;  /* 0x000000f000007945 */ /* 0x000fe20003800200 */
[----:B------:R-:W-:-:S04]  /*0810*/  LOP3.LUT R0, R6, 0x7, RZ, 0xc0, !PT ;  /* 0x0000000706007812 */ /* 0x000fc800078ec0ff */
[----:B------:R-:W-:-:S07]  /*0820*/  ISETP.NE.AND P1, PT, R0, RZ, PT ;  /* 0x000000ff0000720c */ /* 0x000fce0003f25270 */
[----:B------:R-:W-:Y:S06]  /*0830*/  @!P0 BRA `(.L_x_10) ;  /* 0x00000000002c8947 */ /* 0x000fec0003800000 */
[----:B0-----:R-:W0:Y:S02]  /*0840*/  LDC.64 R2, c[0x0][0x390] ;  /* 0x0000e400ff027b82 */ /* 0x001e240000000a00 */
[----:B0-----:R-:W-:-:S04]  /*0850*/  IMAD.WIDE R2, R7, 0x4, R2 ;  /* 0x0000000407027825 */ /* 0x001fc800078e0202 */
        /* <DEDUP_REMOVED lines=9> */
.L_x_10:
[----:B------:R-:W-:Y:S05]  /*08f0*/  BSYNC.RECONVERGENT B0 ;  /* 0x0000000000007941 */ /* 0x000fea0003800200 */
.L_x_9:
[----:B------:R-:W-:Y:S05]  /*0900*/  @!P1 EXIT ;  /* 0x000000000000994d */ /* 0x000fea0003800000 */
[----:B------:R-:W-:Y:S02]  /*0910*/  ISETP.GE.U32.AND P0, PT, R0, 0x4, PT ;  /* 0x000000040000780c */ /* 0x000fe40003f06070 */
[----:B------:R-:W-:-:S04]  /*0920*/  LOP3.LUT R0, R6, 0x3, RZ, 0xc0, !PT ;  /* 0x0000000306007812 */ /* 0x000fc800078ec0ff */
[----:B------:R-:W-:-:S07]  /*0930*/  ISETP.NE.AND P1, PT, R0, RZ, PT ;  /* 0x000000ff0000720c */ /* 0x000fce0003f25270 */
[----:B01----:R-:W0:Y:S02]  /*0940*/  @P0 LDC.64 R2, c[0x0][0x390] ;  /* 0x0000e400ff020b82 */ /* 0x003e240000000a00 */
[----:B0-----:R-:W-:-:S05]  /*0950*/  @P0 IMAD.WIDE R2, R7, 0x4, R2 ;  /* 0x0000000407020825 */ /* 0x001fca00078e0202 */
[----:B------:R0:W-:Y:S04]  /*0960*/  @P0 STG.E desc[UR10][R2.64], R9 ;  /* 0x0000000902000986 */ /* 0x0001e8000c10190a */
[----:B------:R0:W-:Y:S04]  /*0970*/  @P0 STG.E desc[UR10][R2.64+0x4], R9 ;  /* 0x0000040902000986 */ /* 0x0001e8000c10190a */
[----:B------:R0:W-:Y:S04]  /*0980*/  @P0 STG.E desc[UR10][R2.64+0x8], R9 ;  /* 0x0000080902000986 */ /* 0x0001e8000c10190a */
[----:B------:R0:W-:Y:S01]  /*0990*/  @P0 STG.E desc[UR10][R2.64+0xc], R9 ;  /* 0x00000c0902000986 */ /* 0x0001e2000c10190a */
[----:B------:R-:W-:Y:S05]  /*09a0*/  @!P1 EXIT ;  /* 0x000000000000994d */ /* 0x000fea0003800000 */
[----:B------:R-:W1:Y:S01]  /*09b0*/  LDC.64 R4, c[0x0][0x390] ;  /* 0x0000e400ff047b82 */ /* 0x000e620000000a00 */
[----:B------:R-:W-:Y:S01]  /*09c0*/  @P0 VIADD R7, R7, 0x4 ;  /* 0x0000000407070836 */ /* 0x000fe20000000000 */
[----:B------:R-:W-:-:S07]  /*09d0*/  IADD3 R0, PT, PT, -R0, RZ, RZ ;  /* 0x000000ff00007210 */ /* 0x000fce0007ffe1ff */
.L_x_11:
[C---:B01----:R-:W-:Y:S01]  /*09e0*/  IMAD.WIDE R2, R7.reuse, 0x4, R4 ;  /* 0x0000000407027825 */ /* 0x043fe200078e0204 */
[----:B------:R-:W-:-:S03]  /*09f0*/  IADD3 R7, PT, PT, R7, 0x1, RZ ;  /* 0x0000000107077810 */ /* 0x000fc60007ffe0ff */
[----:B------:R-:W-:Y:S01]  /*0a00*/  VIADD R0, R0, 0x1 ;  /* 0x0000000100007836 */ /* 0x000fe20000000000 */
[----:B------:R2:W-:Y:S04]  /*0a10*/  STG.E desc[UR10][R2.64], R9 ;  /* 0x0000000902007986 */ /* 0x0005e8000c10190a */
[----:B------:R-:W-:-:S13]  /*0a20*/  ISETP.NE.AND P0, PT, R0, RZ, PT ;  /* 0x000000ff0000720c */ /* 0x000fda0003f05270 */
[----:B--2---:R-:W-:Y:S05]  /*0a30*/  @P0 BRA `(.L_x_11) ;  /* 0xfffffffc00e80947 */ /* 0x004fea000383ffff */
[----:B------:R-:W-:Y:S05]  /*0a40*/  EXIT ;  /* 0x000000000000794d */ /* 0x000fea0003800000 */
.L_x_12:
[----:B------:R-:W-:-:S00]  /*0a50*/  BRA `(.L_x_12) ;  /* 0xfffffffc00fc7947 */ /* 0x000fc0000383ffff */
[----:B------:R-:W-:-:S00]  /*0a60*/  NOP ;  /* 0x0000000000007918 */ /* 0x000fc00000000000 */
        /* <DEDUP_REMOVED lines=9> */
.L_x_13:


//--------------------- .nv.shared.reserved.0     --------------------------
	.section	.nv.shared.reserved.0,"aw",@nobits
	.weak		__nv_reservedSMEM_offset_0_alias
	.size		__nv_reservedSMEM_offset_0_alias, 0, 64
	.other		__nv_reservedSMEM_offset_0_alias,@"STO_CUDA_RESERVED_SHARED STV_DEFAULT"
__nv_reservedSMEM_offset_0_alias:
	.zero		0
	.zero		64


//--------------------- .nv.constant0._Z5saxpyifPfS_ --------------------------
	.section	.nv.constant0._Z5saxpyifPfS_,"a",@progbits
	.sectionflags	@""
	.align	4
.nv.constant0._Z5saxpyifPfS_:
	.zero		920


//--------------------- SYMBOLS --------------------------

	.type		.nv.reservedSmem.offset0,@object
	.size		.nv.reservedSmem.offset0,0x4
